	.headerflags	@"EF_CUDA_TEXMODE_UNIFIED EF_CUDA_64BIT_ADDRESS EF_CUDA_ACCELERATORS EF_CUDA_SM90 EF_CUDA_VIRTUAL_SM(EF_CUDA_SM90)"
	.elftype	@"ET_EXEC"


//--------------------- .nv.info                  --------------------------
	.section	.nv.info,"",@"SHT_CUDA_INFO"
	.align	4


	//----- nvinfo : EIATTR_REGCOUNT
	.align		4
        /*0000*/ 	.byte	0x04, 0x2f
        /*0002*/ 	.short	(.L_2 - .L_1)
	.align		4
.L_1:
        /*0004*/ 	.word	index@(triton_poi_fused_tanh_0)
        /*0008*/ 	.word	0x0000000b


	//----- nvinfo : EIATTR_MIN_STACK_SIZE
	.align		4
.L_2:
        /*000c*/ 	.byte	0x04, 0x12
        /*000e*/ 	.short	(.L_4 - .L_3)
	.align		4
.L_3:
        /*0010*/ 	.word	index@(triton_poi_fused_tanh_0)
        /*0014*/ 	.word	0x00000000


	//----- nvinfo : EIATTR_FRAME_SIZE
	.align		4
.L_4:
        /*0018*/ 	.byte	0x04, 0x11
        /*001a*/ 	.short	(.L_6 - .L_5)
	.align		4
.L_5:
        /*001c*/ 	.word	index@(triton_poi_fused_tanh_0)
        /*0020*/ 	.word	0x00000000


	//----- nvinfo : EIATTR_MIN_STACK_SIZE
	.align		4
.L_6:
        /*0024*/ 	.byte	0x04, 0x12
        /*0026*/ 	.short	(.L_8 - .L_7)
	.align		4
.L_7:
        /*0028*/ 	.word	index@(triton_poi_fused_tanh_0)
        /*002c*/ 	.word	0x00000000
.L_8:


//--------------------- .nv.info.triton_poi_fused_tanh_0 --------------------------
	.section	.nv.info.triton_poi_fused_tanh_0,"",@"SHT_CUDA_INFO"
	.sectionflags	@""
	.align	4


	//----- nvinfo : EIATTR_CUDA_API_VERSION
	.align		4
        /*0000*/ 	.byte	0x04, 0x37
        /*0002*/ 	.short	(.L_10 - .L_9)
.L_9:
        /*0004*/ 	.word	0x0000007c


	//----- nvinfo : EIATTR_KPARAM_INFO
	.align		4
.L_10:
        /*0008*/ 	.byte	0x04, 0x17
        /*000a*/ 	.short	(.L_12 - .L_11)
.L_11:
        /*000c*/ 	.word	0x00000000
        /*0010*/ 	.short	0x0001
        /*0012*/ 	.short	0x0008
        /*0014*/ 	.byte	0x00, 0xf0, 0x11, 0x00


	//----- nvinfo : EIATTR_KPARAM_INFO
	.align		4
.L_12:
        /*0018*/ 	.byte	0x04, 0x17
        /*001a*/ 	.short	(.L_14 - .L_13)
.L_13:
        /*001c*/ 	.word	0x00000000
        /*0020*/ 	.short	0x0000
        /*0022*/ 	.short	0x0000
        /*0024*/ 	.byte	0x00, 0xf4, 0x21, 0x00


	//----- nvinfo : EIATTR_SPARSE_MMA_MASK
	.align		4
.L_14:
        /*0028*/ 	.byte	0x03, 0x50
        /*002a*/ 	.short	0x0000


	//----- nvinfo : EIATTR_MAXREG_COUNT
	.align		4
        /*002c*/ 	.byte	0x03, 0x1b
        /*002e*/ 	.short	0x00ff


	//----- nvinfo : EIATTR_EXIT_INSTR_OFFSETS
	.align		4
        /*0030*/ 	.byte	0x04, 0x1c
        /*0032*/ 	.short	(.L_16 - .L_15)


	//   ....[0]....
.L_15:
        /*0034*/ 	.word	0x000003b0


	//   ....[1]....
        /*0038*/ 	.word	0x000003d0


	//----- nvinfo : EIATTR_REQNTID
	.align		4
.L_16:
        /*003c*/ 	.byte	0x04, 0x10
        /*003e*/ 	.short	(.L_18 - .L_17)
.L_17:
        /*0040*/ 	.word	0x00000080
        /*0044*/ 	.word	0x00000001
        /*0048*/ 	.word	0x00000001


	//----- nvinfo : EIATTR_CRS_STACK_SIZE
	.align		4
.L_18:
        /*004c*/ 	.byte	0x04, 0x1e
        /*004e*/ 	.short	(.L_20 - .L_19)
.L_19:
        /*0050*/ 	.word	0x00000000


	//----- nvinfo : EIATTR_CBANK_PARAM_SIZE
	.align		4
.L_20:
        /*0054*/ 	.byte	0x03, 0x19
        /*0056*/ 	.short	0x000c


	//----- nvinfo : EIATTR_PARAM_CBANK
	.align		4
        /*0058*/ 	.byte	0x04, 0x0a
        /*005a*/ 	.short	(.L_22 - .L_21)
	.align		4
.L_21:
        /*005c*/ 	.word	index@(.nv.constant0.triton_poi_fused_tanh_0)
        /*0060*/ 	.short	0x0210
        /*0062*/ 	.short	0x000c


	//----- nvinfo : EIATTR_SW_WAR
	.align		4
.L_22:
        /*0064*/ 	.byte	0x04, 0x36
        /*0066*/ 	.short	(.L_24 - .L_23)
.L_23:
        /*0068*/ 	.word	0x00000008
.L_24:


//--------------------- .nv.callgraph             --------------------------
	.section	.nv.callgraph,"",@"SHT_CUDA_CALLGRAPH"
	.align	4
	.sectionentsize	8
	.align		4
        /*0000*/ 	.word	0x00000000
	.align		4
        /*0004*/ 	.word	0xffffffff
	.align		4
        /*0008*/ 	.word	0x00000000
	.align		4
        /*000c*/ 	.word	0xfffffffe
	.align		4
        /*0010*/ 	.word	0x00000000
	.align		4
        /*0014*/ 	.word	0xfffffffd
	.align		4
        /*0018*/ 	.word	0x00000000
	.align		4
        /*001c*/ 	.word	0xfffffffc


//--------------------- .nv.constant4             --------------------------
	.section	.nv.constant4,"a",@progbits
	.align	8
	.align		8
.nv.constant4:
        /*0000*/ 	.dword	_$_str


//--------------------- .text.triton_poi_fused_tanh_0 --------------------------
	.section	.text.triton_poi_fused_tanh_0,"ax",@progbits
	.align	128
        .global         triton_poi_fused_tanh_0
        .type           triton_poi_fused_tanh_0,@function
        .size           triton_poi_fused_tanh_0,(.L_x_9 - triton_poi_fused_tanh_0)
        .other          triton_poi_fused_tanh_0,@"STO_CUDA_ENTRY STV_DEFAULT"
triton_poi_fused_tanh_0:
.text.triton_poi_fused_tanh_0:
[----:B------:R-:W0:Y:S02]  /*0000*/  LDC R1, c[0x0][0x28] ;  /* 0x00000a00ff017b82 */ /* 0x000e240000000800 */
[----:B------:R-:W1:Y:S01]  /*0010*/  S2R R0, SR_TID.X ;  /* 0x0000000000007919 */ /* 0x000e620000002100 */
[----:B------:R-:W2:Y:S01]  /*0020*/  LDC.64 R2, c[0x0][0x210] ;  /* 0x00008400ff027b82 */ /* 0x000ea20000000a00 */
[----:B------:R-:W-:Y:S01]  /*0030*/  ULDC.64 UR4, c[0x0][0x208] ;  /* 0x0000820000047ab9 */ /* 0x000fe20000000a00 */
[----:B------:R-:W-:Y:S01]  /*0040*/  BSSY B0, `(.L_x_0) ;  /* 0x000000a000007945 */ /* 0x000fe20003800000 */
[----:B------:R-:W3:Y:S01]  /*0050*/  S2R R5, SR_CTAID.X ;  /* 0x0000000000057919 */ /* 0x000ee20000002500 */
[----:B-1----:R-:W-:-:S04]  /*0060*/  SHF.L.U32 R0, R0, 0x1, RZ ;  /* 0x0000000100007819 */ /* 0x002fc800000006ff */
[----:B------:R-:W-:-:S04]  /*0070*/  LOP3.LUT R0, R0, 0xfe, RZ, 0xc0, !PT ;  /* 0x000000fe00007812 */ /* 0x000fc800078ec0ff */
[----:B---3--:R-:W-:-:S04]  /*0080*/  LEA R5, R5, R0, 0x8 ;  /* 0x0000000005057211 */ /* 0x008fc800078e40ff */
[C---:B------:R-:W-:Y:S01]  /*0090*/  ISETP.GE.AND P0, PT, R5.reuse, 0xc0, PT ;  /* 0x000000c00500780c */ /* 0x040fe20003f06270 */
[----:B--2---:R-:W-:Y:S01]  /*00a0*/  IMAD.WIDE R2, R5, 0x4, R2 ;  /* 0x0000000405027825 */ /* 0x004fe200078e0202 */
[----:B------:R-:W-:-:S11]  /*00b0*/  CS2R R4, SRZ ;  /* 0x0000000000047805 */ /* 0x000fd6000001ff00 */
[----:B------:R-:W-:Y:S05]  /*00c0*/  @P0 BRA `(.L_x_1) ;  /* 0x0000000000040947 */ /* 0x000fea0003800000 */
[----:B------:R1:W5:Y:S02]  /*00d0*/  LDG.E.64 R4, desc[UR4][R2.64] ;  /* 0x0000000402047981 */ /* 0x000364000c1e1b00 */
.L_x_1:
[----:B------:R-:W-:Y:S05]  /*00e0*/  BSYNC B0 ;  /* 0x0000000000007941 */ /* 0x000fea0003800000 */
.L_x_0:
[----:B-----5:R-:W-:Y:S01]  /*00f0*/  FADD.FTZ R8, |R4|, -RZ ;  /* 0x800000ff04087221 */ /* 0x020fe20000010200 */
[----:B------:R-:W-:Y:S04]  /*0100*/  BSSY B0, `(.L_x_2) ;  /* 0x0000014000007945 */ /* 0x000fe80003800000 */
[----:B------:R-:W-:-:S13]  /*0110*/  FSETP.GE.AND P1, PT, R8, 0.60000002384185791016, PT ;  /* 0x3f19999a0800780b */ /* 0x000fda0003f26000 */
[----:B------:R-:W-:Y:S05]  /*0120*/  @!P1 BRA `(.L_x_3) ;  /* 0x0000000000289947 */ /* 0x000fea0003800000 */
[C---:B------:R-:W-:Y:S01]  /*0130*/  FMUL R0, R8.reuse, 2.8853900432586669922 ;  /* 0x4038aa3b08007820 */ /* 0x040fe20000400000 */
[----:B------:R-:W-:Y:S01]  /*0140*/  HFMA2.MMA R7, -RZ, RZ, 1.875, 0 ;  /* 0x3f800000ff077435 */ /* 0x000fe200000001ff */
[----:B------:R-:W-:-:S04]  /*0150*/  FSETP.GE.AND P1, PT, R8, 9.010913848876953125, PT ;  /* 0x41102cb40800780b */ /* 0x000fc80003f26000 */
[----:B------:R-:W2:Y:S02]  /*0160*/  MUFU.EX2 R0, R0 ;  /* 0x0000000000007308 */ /* 0x000ea40000000800 */
[----:B--2---:R-:W-:-:S06]  /*0170*/  FADD R6, R0, 1 ;  /* 0x3f80000000067421 */ /* 0x004fcc0000000000 */
[----:B------:R-:W2:Y:S02]  /*0180*/  MUFU.RCP R6, R6 ;  /* 0x0000000600067308 */ /* 0x000ea40000001000 */
[----:B--2---:R-:W-:-:S05]  /*0190*/  FFMA.FTZ R7, R6, -2, R7 ;  /* 0xc000000006077823 */ /* 0x004fca0000010007 */
[----:B------:R-:W-:-:S04]  /*01a0*/  FSEL R7, R7, 1, !P1 ;  /* 0x3f80000007077808 */ /* 0x000fc80004800000 */
[----:B------:R-:W-:Y:S01]  /*01b0*/  LOP3.LUT R4, R7, 0x80000000, R4, 0xf8, !PT ;  /* 0x8000000007047812 */ /* 0x000fe200078ef804 */
[----:B------:R-:W-:Y:S06]  /*01c0*/  BRA `(.L_x_4) ;  /* 0x00000000001c7947 */ /* 0x000fec0003800000 */
.L_x_3:
[----:B------:R-:W-:Y:S01]  /*01d0*/  MOV R0, 0x3c80f082 ;  /* 0x3c80f08200007802 */ /* 0x000fe20000000f00 */
[----:B------:R-:W-:-:S04]  /*01e0*/  FMUL R7, R4, R4 ;  /* 0x0000000404077220 */ /* 0x000fc80000400000 */
[----:B------:R-:W-:-:S04]  /*01f0*/  FFMA.FTZ R0, R7, R0, -0.052303962409496307373 ;  /* 0xbd563cae07007423 */ /* 0x000fc80000010000 */
[----:B------:R-:W-:-:S04]  /*0200*/  FFMA.FTZ R0, R7, R0, 0.1331529766321182251 ;  /* 0x3e08594107007423 */ /* 0x000fc80000010000 */
[----:B------:R-:W-:-:S04]  /*0210*/  FFMA.FTZ R0, R7, R0, -0.33332768082618713379 ;  /* 0xbeaaa9ed07007423 */ /* 0x000fc80000010000 */
[----:B------:R-:W-:-:S04]  /*0220*/  FFMA.FTZ R7, R7, R0, RZ ;  /* 0x0000000007077223 */ /* 0x000fc800000100ff */
[----:B------:R-:W-:-:S07]  /*0230*/  FFMA.FTZ R4, R7, R4, R4 ;  /* 0x0000000407047223 */ /* 0x000fce0000010004 */
.L_x_4:
[----:B------:R-:W-:Y:S05]  /*0240*/  BSYNC B0 ;  /* 0x0000000000007941 */ /* 0x000fea0003800000 */
.L_x_2:
[----:B------:R-:W-:Y:S01]  /*0250*/  FADD.FTZ R8, |R5|, -RZ ;  /* 0x800000ff05087221 */ /* 0x000fe20000010200 */
        /* <DEDUP_REMOVED lines=13> */
.L_x_6:
[----:B------:R-:W-:Y:S01]  /*0330*/  MOV R0, 0x3c80f082 ;  /* 0x3c80f08200007802 */ /* 0x000fe20000000f00 */
[----:B------:R-:W-:-:S04]  /*0340*/  FMUL R7, R5, R5 ;  /* 0x0000000505077220 */ /* 0x000fc80000400000 */
[----:B------:R-:W-:-:S04]  /*0350*/  FFMA.FTZ R0, R7, R0, -0.052303962409496307373 ;  /* 0xbd563cae07007423 */ /* 0x000fc80000010000 */
[----:B------:R-:W-:-:S04]  /*0360*/  FFMA.FTZ R0, R7, R0, 0.1331529766321182251 ;  /* 0x3e08594107007423 */ /* 0x000fc80000010000 */
[----:B------:R-:W-:-:S04]  /*0370*/  FFMA.FTZ R0, R7, R0, -0.33332768082618713379 ;  /* 0xbeaaa9ed07007423 */ /* 0x000fc80000010000 */
[----:B------:R-:W-:-:S04]  /*0380*/  FFMA.FTZ R0, R7, R0, RZ ;  /* 0x0000000007007223 */ /* 0x000fc800000100ff */
[----:B------:R-:W-:-:S07]  /*0390*/  FFMA.FTZ R5, R0, R5, R5 ;  /* 0x0000000500057223 */ /* 0x000fce0000010005 */
.L_x_7:
[----:B------:R-:W-:Y:S05]  /*03a0*/  BSYNC B0 ;  /* 0x0000000000007941 */ /* 0x000fea0003800000 */
.L_x_5:
[----:B------:R-:W-:Y:S05]  /*03b0*/  @P0 EXIT ;  /* 0x000000000000094d */ /* 0x000fea0003800000 */
[----:B------:R-:W-:Y:S01]  /*03c0*/  STG.E.64 desc[UR4][R2.64], R4 ;  /* 0x0000000402007986 */ /* 0x000fe2000c101b04 */
[----:B------:R-:W-:Y:S05]  /*03d0*/  EXIT ;  /* 0x000000000000794d */ /* 0x000fea0003800000 */
.L_x_8:
[----:B------:R-:W-:-:S00]  /*03e0*/  BRA `(.L_x_8) ;  /* 0xfffffffc00fc7947 */ /* 0x000fc0000383ffff */
[----:B------:R-:W-:-:S00]  /*03f0*/  NOP ;  /* 0x0000000000007918 */ /* 0x000fc00000000000 */
        /* <DEDUP_REMOVED lines=8> */
.L_x_9:


//--------------------- .nv.global.init           --------------------------
	.section	.nv.global.init,"aw",@progbits
.nv.global.init:
	.type		_$_str,@object
	.size		_$_str,(.L_0 - _$_str)
_$_str:
        /*0000*/ 	.byte	0x5f, 0x5f, 0x43, 0x55, 0x44, 0x41, 0x5f, 0x46, 0x54, 0x5a, 0x00
.L_0:


//--------------------- .nv.constant0.triton_poi_fused_tanh_0 --------------------------
	.section	.nv.constant0.triton_poi_fused_tanh_0,"a",@progbits
	.sectionflags	@""
	.align	4
.nv.constant0.triton_poi_fused_tanh_0:
	.zero		540
